//
// Generated by NVIDIA NVVM Compiler
//
// Compiler Build ID: CL-36424714
// Cuda compilation tools, release 13.0, V13.0.88
// Based on NVVM 20.0.0
//

.version 9.0
.target sm_100
.address_size 64

	// .globl	elementwise_multiply_d

.visible .entry elementwise_multiply_d(
	.param .u64 .ptr .align 1 elementwise_multiply_d_param_0,
	.param .u64 .ptr .align 1 elementwise_multiply_d_param_1,
	.param .u32 elementwise_multiply_d_param_2
)
{
	.reg .pred 	%p<2>;
	.reg .b32 	%r<6>;
	.reg .b64 	%rd<8>;
	.reg .b64 	%fd<4>;

	ld.param.u64 	%rd1, [elementwise_multiply_d_param_0];
	ld.param.u64 	%rd2, [elementwise_multiply_d_param_1];
	ld.param.u32 	%r2, [elementwise_multiply_d_param_2];
	mov.u32 	%r3, %ntid.x;
	mov.u32 	%r4, %ctaid.x;
	mov.u32 	%r5, %tid.x;
	mad.lo.s32 	%r1, %r3, %r4, %r5;
	setp.ge.s32 	%p1, %r1, %r2;
	@%p1 bra 	$L__BB0_2;
	cvta.to.global.u64 	%rd3, %rd1;
	cvta.to.global.u64 	%rd4, %rd2;
	mul.wide.s32 	%rd5, %r1, 8;
	add.s64 	%rd6, %rd3, %rd5;
	ld.global.f64 	%fd1, [%rd6];
	add.s64 	%rd7, %rd4, %rd5;
	ld.global.f64 	%fd2, [%rd7];
	mul.f64 	%fd3, %fd1, %fd2;
	st.global.f64 	[%rd6], %fd3;
$L__BB0_2:
	ret;

}
	// .globl	elementwise_multiply_f
.visible .entry elementwise_multiply_f(
	.param .u64 .ptr .align 1 elementwise_multiply_f_param_0,
	.param .u64 .ptr .align 1 elementwise_multiply_f_param_1,
	.param .u32 elementwise_multiply_f_param_2
)
{
	.reg .pred 	%p<2>;
	.reg .b32 	%r<6>;
	.reg .b32 	%f<4>;
	.reg .b64 	%rd<8>;

	ld.param.u64 	%rd1, [elementwise_multiply_f_param_0];
	ld.param.u64 	%rd2, [elementwise_multiply_f_param_1];
	ld.param.u32 	%r2, [elementwise_multiply_f_param_2];
	mov.u32 	%r3, %ntid.x;
	mov.u32 	%r4, %ctaid.x;
	mov.u32 	%r5, %tid.x;
	mad.lo.s32 	%r1, %r3, %r4, %r5;
	setp.ge.s32 	%p1, %r1, %r2;
	@%p1 bra 	$L__BB1_2;
	cvta.to.global.u64 	%rd3, %rd1;
	cvta.to.global.u64 	%rd4, %rd2;
	mul.wide.s32 	%rd5, %r1, 4;
	add.s64 	%rd6, %rd3, %rd5;
	ld.global.f32 	%f1, [%rd6];
	add.s64 	%rd7, %rd4, %rd5;
	ld.global.f32 	%f2, [%rd7];
	mul.f32 	%f3, %f1, %f2;
	st.global.f32 	[%rd6], %f3;
$L__BB1_2:
	ret;

}


// ===== COMPILED SASS (sm_100) =====

	.target	sm_100

	.elftype	@"ET_EXEC"


//--------------------- .note.nv.tkinfo           --------------------------
	.section	.note.nv.tkinfo,"",@"SHT_NOTE"
	.sectionflags	@"SHF_NOTE_NV_TKINFO"
	.tkinfo
        /*0018*/ 	.word	0x00000002
        /*0030*/ 	.string	""
        /*0030*/ 	.string	"ptxas"
        /*0030*/ 	.string	"Cuda compilation tools, release 13.0, V13.0.88"
        /*0030*/ 	.string	"Build cuda_13.0.r13.0/compiler.36424714_0"
        /*0030*/ 	.string	"-arch sm_100 -m 64 "



//--------------------- .note.nv.cuinfo           --------------------------
	.section	.note.nv.cuinfo,"",@"SHT_NOTE"
	.sectionflags	@"SHF_NOTE_NV_CUINFO"
        /*0018*/ 	.short	0x0002
        /*001a*/ 	.short	0x0064
        /*001c*/ 	.short	0x0082
	.zero		2


//--------------------- .nv.info                  --------------------------
	.section	.nv.info,"",@"SHT_CUDA_INFO"
	.align	4


	//----- nvinfo : EIATTR_REGCOUNT
	.align		4
        /*0000*/ 	.byte	0x04, 0x2f
        /*0002*/ 	.short	(.L_1 - .L_0)
	.align		4
.L_0:
        /*0004*/ 	.word	index@(elementwise_multiply_d)
        /*0008*/ 	.word	0x0000000a


	//----- nvinfo : EIATTR_FRAME_SIZE
	.align		4
.L_1:
        /*000c*/ 	.byte	0x04, 0x11
        /*000e*/ 	.short	(.L_3 - .L_2)
	.align		4
.L_2:
        /*0010*/ 	.word	index@(elementwise_multiply_d)
        /*0014*/ 	.word	0x00000000


	//----- nvinfo : EIATTR_REGCOUNT
	.align		4
.L_3:
        /*0018*/ 	.byte	0x04, 0x2f
        /*001a*/ 	.short	(.L_5 - .L_4)
	.align		4
.L_4:
        /*001c*/ 	.word	index@(elementwise_multiply_f)
        /*0020*/ 	.word	0x0000000a


	//----- nvinfo : EIATTR_FRAME_SIZE
	.align		4
.L_5:
        /*0024*/ 	.byte	0x04, 0x11
        /*0026*/ 	.short	(.L_7 - .L_6)
	.align		4
.L_6:
        /*0028*/ 	.word	index@(elementwise_multiply_f)
        /*002c*/ 	.word	0x00000000


	//----- nvinfo : EIATTR_MIN_STACK_SIZE
	.align		4
.L_7:
        /*0030*/ 	.byte	0x04, 0x12
        /*0032*/ 	.short	(.L_9 - .L_8)
	.align		4
.L_8:
        /*0034*/ 	.word	index@(elementwise_multiply_f)
        /*0038*/ 	.word	0x00000000


	//----- nvinfo : EIATTR_MIN_STACK_SIZE
	.align		4
.L_9:
        /*003c*/ 	.byte	0x04, 0x12
        /*003e*/ 	.short	(.L_11 - .L_10)
	.align		4
.L_10:
        /*0040*/ 	.word	index@(elementwise_multiply_d)
        /*0044*/ 	.word	0x00000000
.L_11:


//--------------------- .nv.compat                --------------------------
	.section	.nv.compat,"",@"SHT_CUDA_COMPAT_INFO"
	.align	4
        /*0000*/ 	.byte	0x02, 0x09, 0x00, 0x00, 0x02, 0x02, 0x01, 0x00, 0x02, 0x05, 0x05, 0x00, 0x03, 0x07, 0x01, 0x01
        /*0010*/ 	.byte	0x02, 0x03, 0x00, 0x00, 0x02, 0x06, 0x01, 0x00, 0x04, 0x0b, 0x08, 0x00, 0x01, 0x00, 0x00, 0x00
        /*0020*/ 	.byte	0x00, 0x00, 0x00, 0x00


//--------------------- .nv.info.elementwise_multiply_f --------------------------
	.section	.nv.info.elementwise_multiply_f,"",@"SHT_CUDA_INFO"
	.sectionflags	@""
	.align	4


	//----- nvinfo : EIATTR_CUDA_API_VERSION
	.align		4
        /*0000*/ 	.byte	0x04, 0x37
        /*0002*/ 	.short	(.L_13 - .L_12)
.L_12:
        /*0004*/ 	.word	0x00000082


	//----- nvinfo : EIATTR_KPARAM_INFO
	.align		4
.L_13:
        /*0008*/ 	.byte	0x04, 0x17
        /*000a*/ 	.short	(.L_15 - .L_14)
.L_14:
        /*000c*/ 	.word	0x00000000
        /*0010*/ 	.short	0x0002
        /*0012*/ 	.short	0x0010
        /*0014*/ 	.byte	0x00, 0xf0, 0x11, 0x00


	//----- nvinfo : EIATTR_KPARAM_INFO
	.align		4
.L_15:
        /*0018*/ 	.byte	0x04, 0x17
        /*001a*/ 	.short	(.L_17 - .L_16)
.L_16:
        /*001c*/ 	.word	0x00000000
        /*0020*/ 	.short	0x0001
        /*0022*/ 	.short	0x0008
        /*0024*/ 	.byte	0x00, 0xf5, 0x21, 0x00


	//----- nvinfo : EIATTR_KPARAM_INFO
	.align		4
.L_17:
        /*0028*/ 	.byte	0x04, 0x17
        /*002a*/ 	.short	(.L_19 - .L_18)
.L_18:
        /*002c*/ 	.word	0x00000000
        /*0030*/ 	.short	0x0000
        /*0032*/ 	.short	0x0000
        /*0034*/ 	.byte	0x00, 0xf5, 0x21, 0x00


	//----- nvinfo : EIATTR_SPARSE_MMA_MASK
	.align		4
.L_19:
        /*0038*/ 	.byte	0x03, 0x50
        /*003a*/ 	.short	0x0000


	//----- nvinfo : EIATTR_MAXREG_COUNT
	.align		4
        /*003c*/ 	.byte	0x03, 0x1b
        /*003e*/ 	.short	0x00ff


	//----- nvinfo : EIATTR_MERCURY_ISA_VERSION
	.align		4
        /*0040*/ 	.byte	0x03, 0x5f
        /*0042*/ 	.short	0x0101


	//----- nvinfo : EIATTR_VRC_CTA_INIT_COUNT
	.align		4
        /*0044*/ 	.byte	0x02, 0x4a
	.zero		1
	.zero		1


	//----- nvinfo : EIATTR_EXIT_INSTR_OFFSETS
	.align		4
        /*0048*/ 	.byte	0x04, 0x1c
        /*004a*/ 	.short	(.L_21 - .L_20)


	//   ....[0]....
.L_20:
        /*004c*/ 	.word	0x00000070


	//   ....[1]....
        /*0050*/ 	.word	0x00000110


	//----- nvinfo : EIATTR_CBANK_PARAM_SIZE
	.align		4
.L_21:
        /*0054*/ 	.byte	0x03, 0x19
        /*0056*/ 	.short	0x0014


	//----- nvinfo : EIATTR_PARAM_CBANK
	.align		4
        /*0058*/ 	.byte	0x04, 0x0a
        /*005a*/ 	.short	(.L_23 - .L_22)
	.align		4
.L_22:
        /*005c*/ 	.word	index@(.nv.constant0.elementwise_multiply_f)
        /*0060*/ 	.short	0x0380
        /*0062*/ 	.short	0x0014


	//----- nvinfo : EIATTR_SW_WAR
	.align		4
.L_23:
        /*0064*/ 	.byte	0x04, 0x36
        /*0066*/ 	.short	(.L_25 - .L_24)
.L_24:
        /*0068*/ 	.word	0x00000008
.L_25:


//--------------------- .nv.info.elementwise_multiply_d --------------------------
	.section	.nv.info.elementwise_multiply_d,"",@"SHT_CUDA_INFO"
	.sectionflags	@""
	.align	4


	//----- nvinfo : EIATTR_CUDA_API_VERSION
	.align		4
        /*0000*/ 	.byte	0x04, 0x37
        /*0002*/ 	.short	(.L_27 - .L_26)
.L_26:
        /*0004*/ 	.word	0x00000082


	//----- nvinfo : EIATTR_KPARAM_INFO
	.align		4
.L_27:
        /*0008*/ 	.byte	0x04, 0x17
        /*000a*/ 	.short	(.L_29 - .L_28)
.L_28:
        /*000c*/ 	.word	0x00000000
        /*0010*/ 	.short	0x0002
        /*0012*/ 	.short	0x0010
        /*0014*/ 	.byte	0x00, 0xf0, 0x11, 0x00


	//----- nvinfo : EIATTR_KPARAM_INFO
	.align		4
.L_29:
        /*0018*/ 	.byte	0x04, 0x17
        /*001a*/ 	.short	(.L_31 - .L_30)
.L_30:
        /*001c*/ 	.word	0x00000000
        /*0020*/ 	.short	0x0001
        /*0022*/ 	.short	0x0008
        /*0024*/ 	.byte	0x00, 0xf5, 0x21, 0x00


	//----- nvinfo : EIATTR_KPARAM_INFO
	.align		4
.L_31:
        /*0028*/ 	.byte	0x04, 0x17
        /*002a*/ 	.short	(.L_33 - .L_32)
.L_32:
        /*002c*/ 	.word	0x00000000
        /*0030*/ 	.short	0x0000
        /*0032*/ 	.short	0x0000
        /*0034*/ 	.byte	0x00, 0xf5, 0x21, 0x00


	//----- nvinfo : EIATTR_SPARSE_MMA_MASK
	.align		4
.L_33:
        /*0038*/ 	.byte	0x03, 0x50
        /*003a*/ 	.short	0x0000


	//----- nvinfo : EIATTR_MAXREG_COUNT
	.align		4
        /*003c*/ 	.byte	0x03, 0x1b
        /*003e*/ 	.short	0x00ff


	//----- nvinfo : EIATTR_MERCURY_ISA_VERSION
	.align		4
        /*0040*/ 	.byte	0x03, 0x5f
        /*0042*/ 	.short	0x0101


	//----- nvinfo : EIATTR_VRC_CTA_INIT_COUNT
	.align		4
        /*0044*/ 	.byte	0x02, 0x4a
	.zero		1
	.zero		1


	//----- nvinfo : EIATTR_EXIT_INSTR_OFFSETS
	.align		4
        /*0048*/ 	.byte	0x04, 0x1c
        /*004a*/ 	.short	(.L_35 - .L_34)


	//   ....[0]....
.L_34:
        /*004c*/ 	.word	0x00000070


	//   ....[1]....
        /*0050*/ 	.word	0x00000110


	//----- nvinfo : EIATTR_CBANK_PARAM_SIZE
	.align		4
.L_35:
        /*0054*/ 	.byte	0x03, 0x19
        /*0056*/ 	.short	0x0014


	//----- nvinfo : EIATTR_PARAM_CBANK
	.align		4
        /*0058*/ 	.byte	0x04, 0x0a
        /*005a*/ 	.short	(.L_37 - .L_36)
	.align		4
.L_36:
        /*005c*/ 	.word	index@(.nv.constant0.elementwise_multiply_d)
        /*0060*/ 	.short	0x0380
        /*0062*/ 	.short	0x0014


	//----- nvinfo : EIATTR_SW_WAR
	.align		4
.L_37:
        /*0064*/ 	.byte	0x04, 0x36
        /*0066*/ 	.short	(.L_39 - .L_38)
.L_38:
        /*0068*/ 	.word	0x00000008
.L_39:


//--------------------- .nv.callgraph             --------------------------
	.section	.nv.callgraph,"",@"SHT_CUDA_CALLGRAPH"
	.align	4
	.sectionentsize	8
	.align		4
        /*0000*/ 	.word	0x00000000
	.align		4
        /*0004*/ 	.word	0xffffffff
	.align		4
        /*0008*/ 	.word	0x00000000
	.align		4
        /*000c*/ 	.word	0xfffffffe
	.align		4
        /*0010*/ 	.word	0x00000000
	.align		4
        /*0014*/ 	.word	0xfffffffd
	.align		4
        /*0018*/ 	.word	0x00000000
	.align		4
        /*001c*/ 	.word	0xfffffffc


//--------------------- .text.elementwise_multiply_f --------------------------
	.section	.text.elementwise_multiply_f,"ax",@progbits
	.align	128
        .global         elementwise_multiply_f
        .type           elementwise_multiply_f,@function
        .size           elementwise_multiply_f,(.L_x_2 - elementwise_multiply_f)
        .other          elementwise_multiply_f,@"STO_CUDA_ENTRY STV_DEFAULT"
elementwise_multiply_f:
.text.elementwise_multiply_f:
[----:B------:R-:W-:Y:S01]  /*0000*/  LDC R1, c[0x0][0x37c] ;  /* 0x0000df00ff017b82 */ /* 0x000fe20000000800 */
[----:B------:R-:W0:Y:S01]  /*0010*/  S2R R7, SR_CTAID.X ;  /* 0x0000000000077919 */ /* 0x000e220000002500 */
[----:B------:R-:W0:Y:S01]  /*0020*/  LDCU UR4, c[0x0][0x360] ;  /* 0x00006c00ff0477ac */ /* 0x000e220008000800 */
[----:B------:R-:W0:Y:S01]  /*0030*/  S2R R0, SR_TID.X ;  /* 0x0000000000007919 */ /* 0x000e220000002100 */
[----:B------:R-:W1:Y:S01]  /*0040*/  LDCU UR5, c[0x0][0x390] ;  /* 0x00007200ff0577ac */ /* 0x000e620008000800 */
[----:B0-----:R-:W-:-:S05]  /*0050*/  IMAD R7, R7, UR4, R0 ;  /* 0x0000000407077c24 */ /* 0x001fca000f8e0200 */
[----:B-1----:R-:W-:-:S13]  /*0060*/  ISETP.GE.AND P0, PT, R7, UR5, PT ;  /* 0x0000000507007c0c */ /* 0x002fda000bf06270 */
[----:B------:R-:W-:Y:S05]  /*0070*/  @P0 EXIT ;  /* 0x000000000000094d */ /* 0x000fea0003800000 */
[----:B------:R-:W0:Y:S01]  /*0080*/  LDC.64 R4, c[0x0][0x388] ;  /* 0x0000e200ff047b82 */ /* 0x000e220000000a00 */
[----:B------:R-:W1:Y:S07]  /*0090*/  LDCU.64 UR4, c[0x0][0x358] ;  /* 0x00006b00ff0477ac */ /* 0x000e6e0008000a00 */
[----:B------:R-:W2:Y:S01]  /*00a0*/  LDC.64 R2, c[0x0][0x380] ;  /* 0x0000e000ff027b82 */ /* 0x000ea20000000a00 */
[----:B0-----:R-:W-:-:S06]  /*00b0*/  IMAD.WIDE R4, R7, 0x4, R4 ;  /* 0x0000000407047825 */ /* 0x001fcc00078e0204 */
[----:B-1----:R-:W3:Y:S01]  /*00c0*/  LDG.E R5, desc[UR4][R4.64] ;  /* 0x0000000404057981 */ /* 0x002ee2000c1e1900 */
[----:B--2---:R-:W-:-:S05]  /*00d0*/  IMAD.WIDE R2, R7, 0x4, R2 ;  /* 0x0000000407027825 */ /* 0x004fca00078e0202 */
[----:B------:R-:W3:Y:S02]  /*00e0*/  LDG.E R0, desc[UR4][R2.64] ;  /* 0x0000000402007981 */ /* 0x000ee4000c1e1900 */
[----:B---3--:R-:W-:-:S05]  /*00f0*/  FMUL R7, R0, R5 ;  /* 0x0000000500077220 */ /* 0x008fca0000400000 */
[----:B------:R-:W-:Y:S01]  /*0100*/  STG.E desc[UR4][R2.64], R7 ;  /* 0x0000000702007986 */ /* 0x000fe2000c101904 */
[----:B------:R-:W-:Y:S05]  /*0110*/  EXIT ;  /* 0x000000000000794d */ /* 0x000fea0003800000 */
.L_x_0:
[----:B------:R-:W-:-:S00]  /*0120*/  BRA `(.L_x_0) ;  /* 0xfffffffc00fc7947 */ /* 0x000fc0000383ffff */
[----:B------:R-:W-:-:S00]  /*0130*/  NOP ;  /* 0x0000000000007918 */ /* 0x000fc00000000000 */
        /* <DEDUP_REMOVED lines=12> */
.L_x_2:


//--------------------- .text.elementwise_multiply_d --------------------------
	.section	.text.elementwise_multiply_d,"ax",@progbits
	.align	128
        .global         elementwise_multiply_d
        .type           elementwise_multiply_d,@function
        .size           elementwise_multiply_d,(.L_x_3 - elementwise_multiply_d)
        .other          elementwise_multiply_d,@"STO_CUDA_ENTRY STV_DEFAULT"
elementwise_multiply_d:
.text.elementwise_multiply_d:
        /* <DEDUP_REMOVED lines=12> */
[----:B-1----:R-:W3:Y:S01]  /*00c0*/  LDG.E.64 R6, desc[UR4][R6.64] ;  /* 0x0000000406067981 */ /* 0x002ee2000c1e1b00 */
[----:B--2---:R-:W-:-:S05]  /*00d0*/  IMAD.WIDE R2, R5, 0x8, R2 ;  /* 0x0000000805027825 */ /* 0x004fca00078e0202 */
[----:B------:R-:W3:Y:S02]  /*00e0*/  LDG.E.64 R4, desc[UR4][R2.64] ;  /* 0x0000000402047981 */ /* 0x000ee4000c1e1b00 */
[----:B---3--:R-:W-:-:S07]  /*00f0*/  DMUL R4, R4, R6 ;  /* 0x0000000604047228 */ /* 0x008fce0000000000 */
[----:B------:R-:W-:Y:S01]  /*0100*/  STG.E.64 desc[UR4][R2.64], R4 ;  /* 0x0000000402007986 */ /* 0x000fe2000c101b04 */
[----:B------:R-:W-:Y:S05]  /*0110*/  EXIT ;  /* 0x000000000000794d */ /* 0x000fea0003800000 */
.L_x_1:
        /* <DEDUP_REMOVED lines=14> */
.L_x_3:


//--------------------- .nv.shared.reserved.0     --------------------------
	.section	.nv.shared.reserved.0,"aw",@nobits
	.weak		__nv_reservedSMEM_offset_0_alias
	.size		__nv_reservedSMEM_offset_0_alias, 0, 64
	.other		__nv_reservedSMEM_offset_0_alias,@"STO_CUDA_RESERVED_SHARED STV_DEFAULT"
__nv_reservedSMEM_offset_0_alias:
	.zero		0
	.zero		64


//--------------------- .nv.constant0.elementwise_multiply_f --------------------------
	.section	.nv.constant0.elementwise_multiply_f,"a",@progbits
	.sectionflags	@""
	.align	4
.nv.constant0.elementwise_multiply_f:
	.zero		916


//--------------------- .nv.constant0.elementwise_multiply_d --------------------------
	.section	.nv.constant0.elementwise_multiply_d,"a",@progbits
	.sectionflags	@""
	.align	4
.nv.constant0.elementwise_multiply_d:
	.zero		916


//--------------------- SYMBOLS --------------------------

	.type		.nv.reservedSmem.offset0,@object
	.size		.nv.reservedSmem.offset0,0x4
